//
// Generated by NVIDIA NVVM Compiler
//
// Compiler Build ID: CL-36424714
// Cuda compilation tools, release 13.0, V13.0.88
// Based on NVVM 20.0.0
//

.version 9.0
.target sm_100
.address_size 64

	// .globl	_Z12smem_softmaxPfS_ii
// _ZZ12smem_softmaxPfS_iiE4smem has been demoted

.visible .entry _Z12smem_softmaxPfS_ii(
	.param .u64 .ptr .align 1 _Z12smem_softmaxPfS_ii_param_0,
	.param .u64 .ptr .align 1 _Z12smem_softmaxPfS_ii_param_1,
	.param .u32 _Z12smem_softmaxPfS_ii_param_2,
	.param .u32 _Z12smem_softmaxPfS_ii_param_3
)
{
	.reg .pred 	%p<13>;
	.reg .b32 	%r<29>;
	.reg .b32 	%f<32>;
	.reg .b64 	%rd<16>;
	// demoted variable
	.shared .align 4 .b8 _ZZ12smem_softmaxPfS_iiE4smem[4096];
	ld.param.u64 	%rd4, [_Z12smem_softmaxPfS_ii_param_0];
	ld.param.u64 	%rd5, [_Z12smem_softmaxPfS_ii_param_1];
	ld.param.u32 	%r15, [_Z12smem_softmaxPfS_ii_param_2];
	ld.param.u32 	%r14, [_Z12smem_softmaxPfS_ii_param_3];
	mov.u32 	%r1, %ctaid.x;
	mov.u32 	%r28, %tid.x;
	setp.ge.s32 	%p1, %r1, %r15;
	@%p1 bra 	$L__BB0_17;
	cvta.to.global.u64 	%rd6, %rd4;
	mul.lo.s32 	%r16, %r14, %r1;
	cvt.s64.s32 	%rd1, %r16;
	mul.wide.s32 	%rd7, %r16, 4;
	add.s64 	%rd2, %rd6, %rd7;
	setp.ge.s32 	%p2, %r28, %r14;
	mov.f32 	%f31, 0fFF800000;
	@%p2 bra 	$L__BB0_4;
	mov.f32 	%f31, 0fFF800000;
	mov.u32 	%r3, %ntid.x;
	mov.u32 	%r25, %r28;
$L__BB0_3:
	mul.wide.s32 	%rd8, %r25, 4;
	add.s64 	%rd9, %rd2, %rd8;
	ld.global.f32 	%f8, [%rd9];
	setp.gt.f32 	%p3, %f8, %f31;
	selp.f32 	%f31, %f8, %f31, %p3;
	add.s32 	%r25, %r25, %r3;
	setp.lt.s32 	%p4, %r25, %r14;
	@%p4 bra 	$L__BB0_3;
$L__BB0_4:
	bar.sync 	0;
	shl.b32 	%r17, %r28, 2;
	mov.u32 	%r18, _ZZ12smem_softmaxPfS_iiE4smem;
	add.s32 	%r6, %r18, %r17;
	st.shared.f32 	[%r6], %f31;
	bar.sync 	0;
	mov.u32 	%r7, %ntid.x;
	setp.lt.u32 	%p5, %r7, 2;
	@%p5 bra 	$L__BB0_9;
	mov.u32 	%r26, %r7;
$L__BB0_6:
	shr.u32 	%r9, %r26, 1;
	setp.ge.u32 	%p6, %r28, %r9;
	@%p6 bra 	$L__BB0_8;
	ld.shared.f32 	%f9, [%r6];
	shl.b32 	%r19, %r9, 2;
	add.s32 	%r20, %r6, %r19;
	ld.shared.f32 	%f10, [%r20];
	max.f32 	%f11, %f9, %f10;
	st.shared.f32 	[%r6], %f11;
$L__BB0_8:
	bar.sync 	0;
	setp.gt.u32 	%p7, %r26, 3;
	mov.u32 	%r26, %r9;
	@%p7 bra 	$L__BB0_6;
$L__BB0_9:
	setp.lt.u32 	%p8, %r7, 2;
	ld.shared.f32 	%f4, [_ZZ12smem_softmaxPfS_iiE4smem];
	bar.sync 	0;
	@%p8 bra 	$L__BB0_14;
	mov.u32 	%r27, %r7;
$L__BB0_11:
	shr.u32 	%r11, %r27, 1;
	setp.ge.u32 	%p9, %r28, %r11;
	@%p9 bra 	$L__BB0_13;
	shl.b32 	%r21, %r11, 2;
	add.s32 	%r22, %r6, %r21;
	ld.shared.f32 	%f12, [%r22];
	ld.shared.f32 	%f13, [%r6];
	add.f32 	%f14, %f12, %f13;
	st.shared.f32 	[%r6], %f14;
$L__BB0_13:
	bar.sync 	0;
	setp.gt.u32 	%p10, %r27, 3;
	mov.u32 	%r27, %r11;
	@%p10 bra 	$L__BB0_11;
$L__BB0_14:
	setp.ge.s32 	%p11, %r28, %r14;
	ld.shared.f32 	%f5, [_ZZ12smem_softmaxPfS_iiE4smem];
	bar.sync 	0;
	@%p11 bra 	$L__BB0_17;
	cvta.to.global.u64 	%rd3, %rd5;
$L__BB0_16:
	cvt.s64.s32 	%rd10, %r28;
	mul.wide.s32 	%rd11, %r28, 4;
	add.s64 	%rd12, %rd2, %rd11;
	ld.global.f32 	%f15, [%rd12];
	sub.f32 	%f16, %f15, %f4;
	fma.rn.f32 	%f17, %f16, 0f3BBB989D, 0f3F000000;
	cvt.sat.f32.f32 	%f18, %f17;
	mov.f32 	%f19, 0f4B400001;
	mov.f32 	%f20, 0f437C0000;
	fma.rm.f32 	%f21, %f18, %f20, %f19;
	add.f32 	%f22, %f21, 0fCB40007F;
	neg.f32 	%f23, %f22;
	fma.rn.f32 	%f24, %f16, 0f3FB8AA3B, %f23;
	fma.rn.f32 	%f25, %f16, 0f32A57060, %f24;
	mov.b32 	%r23, %f21;
	shl.b32 	%r24, %r23, 23;
	mov.b32 	%f26, %r24;
	ex2.approx.ftz.f32 	%f27, %f25;
	mul.f32 	%f28, %f27, %f26;
	div.rn.f32 	%f29, %f28, %f5;
	add.s64 	%rd13, %rd10, %rd1;
	shl.b64 	%rd14, %rd13, 2;
	add.s64 	%rd15, %rd3, %rd14;
	st.global.f32 	[%rd15], %f29;
	add.s32 	%r28, %r28, %r7;
	setp.lt.s32 	%p12, %r28, %r14;
	@%p12 bra 	$L__BB0_16;
$L__BB0_17:
	ret;

}


// ===== COMPILED SASS (sm_100) =====

	.target	sm_100

	.elftype	@"ET_EXEC"


//--------------------- .note.nv.tkinfo           --------------------------
	.section	.note.nv.tkinfo,"",@"SHT_NOTE"
	.sectionflags	@"SHF_NOTE_NV_TKINFO"
	.tkinfo
        /*0018*/ 	.word	0x00000002
        /*0030*/ 	.string	""
        /*0030*/ 	.string	"ptxas"
        /*0030*/ 	.string	"Cuda compilation tools, release 13.0, V13.0.88"
        /*0030*/ 	.string	"Build cuda_13.0.r13.0/compiler.36424714_0"
        /*0030*/ 	.string	"-arch sm_100 -m 64 "



//--------------------- .note.nv.cuinfo           --------------------------
	.section	.note.nv.cuinfo,"",@"SHT_NOTE"
	.sectionflags	@"SHF_NOTE_NV_CUINFO"
        /*0018*/ 	.short	0x0002
        /*001a*/ 	.short	0x0064
        /*001c*/ 	.short	0x0082
	.zero		2


//--------------------- .nv.info                  --------------------------
	.section	.nv.info,"",@"SHT_CUDA_INFO"
	.align	4


	//----- nvinfo : EIATTR_REGCOUNT
	.align		4
        /*0000*/ 	.byte	0x04, 0x2f
        /*0002*/ 	.short	(.L_1 - .L_0)
	.align		4
.L_0:
        /*0004*/ 	.word	index@(_Z12smem_softmaxPfS_ii)
        /*0008*/ 	.word	0x00000016


	//----- nvinfo : EIATTR_FRAME_SIZE
	.align		4
.L_1:
        /*000c*/ 	.byte	0x04, 0x11
        /*000e*/ 	.short	(.L_3 - .L_2)
	.align		4
.L_2:
        /*0010*/ 	.word	index@($__internal_0_$__cuda_sm3x_div_rn_noftz_f32_slowpath)
        /*0014*/ 	.word	0x00000000


	//----- nvinfo : EIATTR_FRAME_SIZE
	.align		4
.L_3:
        /*0018*/ 	.byte	0x04, 0x11
        /*001a*/ 	.short	(.L_5 - .L_4)
	.align		4
.L_4:
        /*001c*/ 	.word	index@(_Z12smem_softmaxPfS_ii)
        /*0020*/ 	.word	0x00000000


	//----- nvinfo : EIATTR_MIN_STACK_SIZE
	.align		4
.L_5:
        /*0024*/ 	.byte	0x04, 0x12
        /*0026*/ 	.short	(.L_7 - .L_6)
	.align		4
.L_6:
        /*0028*/ 	.word	index@(_Z12smem_softmaxPfS_ii)
        /*002c*/ 	.word	0x00000000
.L_7:


//--------------------- .nv.compat                --------------------------
	.section	.nv.compat,"",@"SHT_CUDA_COMPAT_INFO"
	.align	4
        /*0000*/ 	.byte	0x02, 0x09, 0x00, 0x00, 0x02, 0x02, 0x01, 0x00, 0x02, 0x05, 0x05, 0x00, 0x03, 0x07, 0x01, 0x01
        /*0010*/ 	.byte	0x02, 0x03, 0x00, 0x00, 0x02, 0x06, 0x01, 0x00, 0x04, 0x0b, 0x08, 0x00, 0x01, 0x00, 0x00, 0x00
        /*0020*/ 	.byte	0x00, 0x00, 0x00, 0x00


//--------------------- .nv.info._Z12smem_softmaxPfS_ii --------------------------
	.section	.nv.info._Z12smem_softmaxPfS_ii,"",@"SHT_CUDA_INFO"
	.sectionflags	@""
	.align	4


	//----- nvinfo : EIATTR_CUDA_API_VERSION
	.align		4
        /*0000*/ 	.byte	0x04, 0x37
        /*0002*/ 	.short	(.L_9 - .L_8)
.L_8:
        /*0004*/ 	.word	0x00000082


	//----- nvinfo : EIATTR_KPARAM_INFO
	.align		4
.L_9:
        /*0008*/ 	.byte	0x04, 0x17
        /*000a*/ 	.short	(.L_11 - .L_10)
.L_10:
        /*000c*/ 	.word	0x00000000
        /*0010*/ 	.short	0x0003
        /*0012*/ 	.short	0x0014
        /*0014*/ 	.byte	0x00, 0xf0, 0x11, 0x00


	//----- nvinfo : EIATTR_KPARAM_INFO
	.align		4
.L_11:
        /*0018*/ 	.byte	0x04, 0x17
        /*001a*/ 	.short	(.L_13 - .L_12)
.L_12:
        /*001c*/ 	.word	0x00000000
        /*0020*/ 	.short	0x0002
        /*0022*/ 	.short	0x0010
        /*0024*/ 	.byte	0x00, 0xf0, 0x11, 0x00


	//----- nvinfo : EIATTR_KPARAM_INFO
	.align		4
.L_13:
        /*0028*/ 	.byte	0x04, 0x17
        /*002a*/ 	.short	(.L_15 - .L_14)
.L_14:
        /*002c*/ 	.word	0x00000000
        /*0030*/ 	.short	0x0001
        /*0032*/ 	.short	0x0008
        /*0034*/ 	.byte	0x00, 0xf5, 0x21, 0x00


	//----- nvinfo : EIATTR_KPARAM_INFO
	.align		4
.L_15:
        /*0038*/ 	.byte	0x04, 0x17
        /*003a*/ 	.short	(.L_17 - .L_16)
.L_16:
        /*003c*/ 	.word	0x00000000
        /*0040*/ 	.short	0x0000
        /*0042*/ 	.short	0x0000
        /*0044*/ 	.byte	0x00, 0xf5, 0x21, 0x00


	//----- nvinfo : EIATTR_SPARSE_MMA_MASK
	.align		4
.L_17:
        /*0048*/ 	.byte	0x03, 0x50
        /*004a*/ 	.short	0x0000


	//----- nvinfo : EIATTR_MAXREG_COUNT
	.align		4
        /*004c*/ 	.byte	0x03, 0x1b
        /*004e*/ 	.short	0x00ff


	//----- nvinfo : EIATTR_NUM_BARRIERS
	.align		4
        /*0050*/ 	.byte	0x02, 0x4c
        /*0052*/ 	.byte	0x01
	.zero		1


	//----- nvinfo : EIATTR_MERCURY_ISA_VERSION
	.align		4
        /*0054*/ 	.byte	0x03, 0x5f
        /*0056*/ 	.short	0x0101


	//----- nvinfo : EIATTR_VRC_CTA_INIT_COUNT
	.align		4
        /*0058*/ 	.byte	0x02, 0x4a
	.zero		1
	.zero		1


	//----- nvinfo : EIATTR_EXIT_INSTR_OFFSETS
	.align		4
        /*005c*/ 	.byte	0x04, 0x1c
        /*005e*/ 	.short	(.L_19 - .L_18)


	//   ....[0]....
.L_18:
        /*0060*/ 	.word	0x00000040


	//   ....[1]....
        /*0064*/ 	.word	0x000004c0


	//   ....[2]....
        /*0068*/ 	.word	0x00000700


	//----- nvinfo : EIATTR_CRS_STACK_SIZE
	.align		4
.L_19:
        /*006c*/ 	.byte	0x04, 0x1e
        /*006e*/ 	.short	(.L_21 - .L_20)
.L_20:
        /*0070*/ 	.word	0x00000000


	//----- nvinfo : EIATTR_CBANK_PARAM_SIZE
	.align		4
.L_21:
        /*0074*/ 	.byte	0x03, 0x19
        /*0076*/ 	.short	0x0018


	//----- nvinfo : EIATTR_PARAM_CBANK
	.align		4
        /*0078*/ 	.byte	0x04, 0x0a
        /*007a*/ 	.short	(.L_23 - .L_22)
	.align		4
.L_22:
        /*007c*/ 	.word	index@(.nv.constant0._Z12smem_softmaxPfS_ii)
        /*0080*/ 	.short	0x0380
        /*0082*/ 	.short	0x0018


	//----- nvinfo : EIATTR_SW_WAR
	.align		4
.L_23:
        /*0084*/ 	.byte	0x04, 0x36
        /*0086*/ 	.short	(.L_25 - .L_24)
.L_24:
        /*0088*/ 	.word	0x00000008
.L_25:


//--------------------- .nv.callgraph             --------------------------
	.section	.nv.callgraph,"",@"SHT_CUDA_CALLGRAPH"
	.align	4
	.sectionentsize	8
	.align		4
        /*0000*/ 	.word	0x00000000
	.align		4
        /*0004*/ 	.word	0xffffffff
	.align		4
        /*0008*/ 	.word	0x00000000
	.align		4
        /*000c*/ 	.word	0xfffffffe
	.align		4
        /*0010*/ 	.word	0x00000000
	.align		4
        /*0014*/ 	.word	0xfffffffd
	.align		4
        /*0018*/ 	.word	0x00000000
	.align		4
        /*001c*/ 	.word	0xfffffffc


//--------------------- .text._Z12smem_softmaxPfS_ii --------------------------
	.section	.text._Z12smem_softmaxPfS_ii,"ax",@progbits
	.align	128
        .global         _Z12smem_softmaxPfS_ii
        .type           _Z12smem_softmaxPfS_ii,@function
        .size           _Z12smem_softmaxPfS_ii,(.L_x_22 - _Z12smem_softmaxPfS_ii)
        .other          _Z12smem_softmaxPfS_ii,@"STO_CUDA_ENTRY STV_DEFAULT"
_Z12smem_softmaxPfS_ii:
.text._Z12smem_softmaxPfS_ii:
[----:B------:R-:W-:Y:S08]  /*0000*/  LDC R1, c[0x0][0x37c] ;  /* 0x0000df00ff017b82 */ /* 0x000ff00000000800 */
[----:B------:R-:W0:Y:S08]  /*0010*/  S2UR UR4, SR_CTAID.X ;  /* 0x00000000000479c3 */ /* 0x000e300000002500 */
[----:B------:R-:W0:Y:S02]  /*0020*/  LDC R0, c[0x0][0x390] ;  /* 0x0000e400ff007b82 */ /* 0x000e240000000800 */
[----:B0-----:R-:W-:-:S13]  /*0030*/  ISETP.LE.AND P0, PT, R0, UR4, PT ;  /* 0x0000000400007c0c */ /* 0x001fda000bf03270 */
[----:B------:R-:W-:Y:S05]  /*0040*/  @P0 EXIT ;  /* 0x000000000000094d */ /* 0x000fea0003800000 */
[----:B------:R-:W0:Y:S01]  /*0050*/  S2R R7, SR_TID.X ;  /* 0x0000000000077919 */ /* 0x000e220000002100 */
[----:B------:R-:W1:Y:S01]  /*0060*/  LDC R10, c[0x0][0x394] ;  /* 0x0000e500ff0a7b82 */ /* 0x000e620000000800 */
[----:B------:R-:W2:Y:S01]  /*0070*/  LDCU.64 UR8, c[0x0][0x358] ;  /* 0x00006b00ff0877ac */ /* 0x000ea20008000a00 */
[----:B------:R-:W-:Y:S01]  /*0080*/  BSSY.RECONVERGENT B0, `(.L_x_0) ;  /* 0x0000011000007945 */ /* 0x000fe20003800200 */
[----:B------:R-:W-:-:S05]  /*0090*/  IMAD.MOV.U32 R0, RZ, RZ, -0x800000 ;  /* 0xff800000ff007424 */ /* 0x000fca00078e00ff */
[----:B------:R-:W3:Y:S01]  /*00a0*/  LDC.64 R4, c[0x0][0x380] ;  /* 0x0000e000ff047b82 */ /* 0x000ee20000000a00 */
[----:B-1----:R-:W-:Y:S01]  /*00b0*/  IMAD R2, R10, UR4, RZ ;  /* 0x000000040a027c24 */ /* 0x002fe2000f8e02ff */
[----:B0-----:R-:W-:-:S03]  /*00c0*/  ISETP.GE.AND P0, PT, R7, R10, PT ;  /* 0x0000000a0700720c */ /* 0x001fc60003f06270 */
[----:B---3--:R-:W-:-:S10]  /*00d0*/  IMAD.WIDE R4, R2, 0x4, R4 ;  /* 0x0000000402047825 */ /* 0x008fd400078e0204 */
[----:B--2---:R-:W-:Y:S05]  /*00e0*/  @P0 BRA `(.L_x_1) ;  /* 0x0000000000280947 */ /* 0x004fea0003800000 */
[----:B------:R-:W0:Y:S01]  /*00f0*/  LDC R6, c[0x0][0x360] ;  /* 0x0000d800ff067b82 */ /* 0x000e220000000800 */
[----:B------:R-:W-:Y:S02]  /*0100*/  IMAD.MOV.U32 R0, RZ, RZ, -0x800000 ;  /* 0xff800000ff007424 */ /* 0x000fe400078e00ff */
[----:B------:R-:W-:-:S07]  /*0110*/  IMAD.MOV.U32 R3, RZ, RZ, R7 ;  /* 0x000000ffff037224 */ /* 0x000fce00078e0007 */
.L_x_2:
[----:B------:R-:W-:-:S06]  /*0120*/  IMAD.WIDE R8, R3, 0x4, R4 ;  /* 0x0000000403087825 */ /* 0x000fcc00078e0204 */
[----:B------:R-:W2:Y:S01]  /*0130*/  LDG.E R9, desc[UR8][R8.64] ;  /* 0x0000000808097981 */ /* 0x000ea2000c1e1900 */
[----:B0-----:R-:W-:-:S05]  /*0140*/  IMAD.IADD R3, R6, 0x1, R3 ;  /* 0x0000000106037824 */ /* 0x001fca00078e0203 */
[----:B------:R-:W-:Y:S02]  /*0150*/  ISETP.GE.AND P1, PT, R3, R10, PT ;  /* 0x0000000a0300720c */ /* 0x000fe40003f26270 */
[----:B--2---:R-:W-:-:S04]  /*0160*/  FSETP.GT.AND P0, PT, R9, R0, PT ;  /* 0x000000000900720b */ /* 0x004fc80003f04000 */
[----:B------:R-:W-:-:S07]  /*0170*/  FSEL R0, R9, R0, P0 ;  /* 0x0000000009007208 */ /* 0x000fce0000000000 */
[----:B------:R-:W-:Y:S05]  /*0180*/  @!P1 BRA `(.L_x_2) ;  /* 0xfffffffc00e49947 */ /* 0x000fea000383ffff */
.L_x_1:
[----:B------:R-:W-:Y:S05]  /*0190*/  BSYNC.RECONVERGENT B0 ;  /* 0x0000000000007941 */ /* 0x000fea0003800200 */
.L_x_0:
[----:B------:R-:W0:Y:S08]  /*01a0*/  S2UR UR5, SR_CgaCtaId ;  /* 0x00000000000579c3 */ /* 0x000e300000008800 */
[----:B------:R-:W-:Y:S06]  /*01b0*/  BAR.SYNC.DEFER_BLOCKING 0x0 ;  /* 0x0000000000007b1d */ /* 0x000fec0000010000 */
[----:B------:R-:W-:Y:S01]  /*01c0*/  UMOV UR4, 0x400 ;  /* 0x0000040000047882 */ /* 0x000fe20000000000 */
[----:B------:R-:W1:Y:S01]  /*01d0*/  LDCU UR6, c[0x0][0x360] ;  /* 0x00006c00ff0677ac */ /* 0x000e620008000800 */
[----:B0-----:R-:W-:-:S02]  /*01e0*/  ULEA UR4, UR5, UR4, 0x18 ;  /* 0x0000000405047291 */ /* 0x001fc4000f8ec0ff */
[----:B-1----:R-:W-:-:S04]  /*01f0*/  UISETP.GE.U32.AND UP0, UPT, UR6, 0x2, UPT ;  /* 0x000000020600788c */ /* 0x002fc8000bf06070 */
[----:B------:R-:W-:-:S05]  /*0200*/  LEA R9, R7, UR4, 0x2 ;  /* 0x0000000407097c11 */ /* 0x000fca000f8e10ff */
[----:B------:R0:W-:Y:S01]  /*0210*/  STS [R9], R0 ;  /* 0x0000000009007388 */ /* 0x0001e20000000800 */
[----:B------:R-:W-:Y:S06]  /*0220*/  BAR.SYNC.DEFER_BLOCKING 0x0 ;  /* 0x0000000000007b1d */ /* 0x000fec0000010000 */
[----:B------:R-:W-:Y:S05]  /*0230*/  BRA.U !UP0, `(.L_x_3) ;  /* 0x0000000108307547 */ /* 0x000fea000b800000 */
[----:B0-----:R-:W-:-:S07]  /*0240*/  IMAD.U32 R0, RZ, RZ, UR6 ;  /* 0x00000006ff007e24 */ /* 0x001fce000f8e00ff */
.L_x_4:
[----:B------:R-:W-:-:S04]  /*0250*/  SHF.R.U32.HI R8, RZ, 0x1, R0 ;  /* 0x00000001ff087819 */ /* 0x000fc80000011600 */
[----:B------:R-:W-:-:S13]  /*0260*/  ISETP.GE.U32.AND P0, PT, R7, R8, PT ;  /* 0x000000080700720c */ /* 0x000fda0003f06070 */
[----:B------:R-:W-:Y:S01]  /*0270*/  @!P0 IMAD R6, R8, 0x4, R9 ;  /* 0x0000000408068824 */ /* 0x000fe200078e0209 */
[----:B------:R-:W-:Y:S05]  /*0280*/  @!P0 LDS R3, [R9] ;  /* 0x0000000009038984 */ /* 0x000fea0000000800 */
[----:B------:R-:W0:Y:S02]  /*0290*/  @!P0 LDS R6, [R6] ;  /* 0x0000000006068984 */ /* 0x000e240000000800 */
[----:B0-----:R-:W-:-:S05]  /*02a0*/  @!P0 FMNMX R3, R3, R6, !PT ;  /* 0x0000000603038209 */ /* 0x001fca0007800000 */
[----:B------:R1:W-:Y:S01]  /*02b0*/  @!P0 STS [R9], R3 ;  /* 0x0000000309008388 */ /* 0x0003e20000000800 */
[----:B------:R-:W-:Y:S01]  /*02c0*/  BAR.SYNC.DEFER_BLOCKING 0x0 ;  /* 0x0000000000007b1d */ /* 0x000fe20000010000 */
[----:B------:R-:W-:Y:S01]  /*02d0*/  ISETP.GT.U32.AND P0, PT, R0, 0x3, PT ;  /* 0x000000030000780c */ /* 0x000fe20003f04070 */
[----:B------:R-:W-:-:S12]  /*02e0*/  IMAD.MOV.U32 R0, RZ, RZ, R8 ;  /* 0x000000ffff007224 */ /* 0x000fd800078e0008 */
[----:B-1----:R-:W-:Y:S05]  /*02f0*/  @P0 BRA `(.L_x_4) ;  /* 0xfffffffc00d40947 */ /* 0x002fea000383ffff */
.L_x_3:
[----:B------:R-:W1:Y:S01]  /*0300*/  S2UR UR5, SR_CgaCtaId ;  /* 0x00000000000579c3 */ /* 0x000e620000008800 */
[----:B------:R-:W-:Y:S01]  /*0310*/  UMOV UR4, 0x400 ;  /* 0x0000040000047882 */ /* 0x000fe20000000000 */
[----:B------:R-:W-:Y:S02]  /*0320*/  UISETP.GE.U32.AND UP0, UPT, UR6, 0x2, UPT ;  /* 0x000000020600788c */ /* 0x000fe4000bf06070 */
[----:B-1----:R-:W-:-:S09]  /*0330*/  ULEA UR4, UR5, UR4, 0x18 ;  /* 0x0000000405047291 */ /* 0x002fd2000f8ec0ff */
[----:B------:R-:W1:Y:S01]  /*0340*/  LDS R6, [UR4] ;  /* 0x00000004ff067984 */ /* 0x000e620008000800 */
[----:B------:R-:W-:Y:S06]  /*0350*/  BAR.SYNC.DEFER_BLOCKING 0x0 ;  /* 0x0000000000007b1d */ /* 0x000fec0000010000 */
[----:B------:R-:W-:Y:S05]  /*0360*/  BRA.U !UP0, `(.L_x_5) ;  /* 0x0000000108307547 */ /* 0x000fea000b800000 */
[----:B0-----:R-:W-:-:S07]  /*0370*/  IMAD.U32 R0, RZ, RZ, UR6 ;  /* 0x00000006ff007e24 */ /* 0x001fce000f8e00ff */
.L_x_6:
[----:B------:R-:W-:-:S04]  /*0380*/  SHF.R.U32.HI R10, RZ, 0x1, R0 ;  /* 0x00000001ff0a7819 */ /* 0x000fc80000011600 */
[----:B------:R-:W-:-:S13]  /*0390*/  ISETP.GE.U32.AND P0, PT, R7, R10, PT ;  /* 0x0000000a0700720c */ /* 0x000fda0003f06070 */
[----:B------:R-:W-:Y:S01]  /*03a0*/  @!P0 IMAD R3, R10, 0x4, R9 ;  /* 0x000000040a038824 */ /* 0x000fe200078e0209 */
[----:B------:R-:W-:Y:S05]  /*03b0*/  @!P0 LDS R8, [R9] ;  /* 0x0000000009088984 */ /* 0x000fea0000000800 */
[----:B------:R-:W0:Y:S02]  /*03c0*/  @!P0 LDS R3, [R3] ;  /* 0x0000000003038984 */ /* 0x000e240000000800 */
[----:B0-----:R-:W-:-:S05]  /*03d0*/  @!P0 FADD R8, R3, R8 ;  /* 0x0000000803088221 */ /* 0x001fca0000000000 */
[----:B------:R2:W-:Y:S01]  /*03e0*/  @!P0 STS [R9], R8 ;  /* 0x0000000809008388 */ /* 0x0005e20000000800 */
[----:B------:R-:W-:Y:S01]  /*03f0*/  BAR.SYNC.DEFER_BLOCKING 0x0 ;  /* 0x0000000000007b1d */ /* 0x000fe20000010000 */
[----:B------:R-:W-:Y:S01]  /*0400*/  ISETP.GT.U32.AND P0, PT, R0, 0x3, PT ;  /* 0x000000030000780c */ /* 0x000fe20003f04070 */
[----:B------:R-:W-:-:S12]  /*0410*/  IMAD.MOV.U32 R0, RZ, RZ, R10 ;  /* 0x000000ffff007224 */ /* 0x000fd800078e000a */
[----:B--2---:R-:W-:Y:S05]  /*0420*/  @P0 BRA `(.L_x_6) ;  /* 0xfffffffc00d40947 */ /* 0x004fea000383ffff */
.L_x_5:
[----:B------:R-:W2:Y:S01]  /*0430*/  S2UR UR5, SR_CgaCtaId ;  /* 0x00000000000579c3 */ /* 0x000ea20000008800 */
[----:B------:R-:W-:Y:S01]  /*0440*/  UMOV UR4, 0x400 ;  /* 0x0000040000047882 */ /* 0x000fe20000000000 */
[----:B------:R-:W3:Y:S01]  /*0450*/  LDCU UR7, c[0x0][0x394] ;  /* 0x00007280ff0777ac */ /* 0x000ee20008000800 */
[----:B------:R-:W4:Y:S01]  /*0460*/  LDCU UR10, c[0x0][0x394] ;  /* 0x00007280ff0a77ac */ /* 0x000f220008000800 */
[----:B---3--:R-:W-:Y:S01]  /*0470*/  ISETP.GE.AND P0, PT, R7, UR7, PT ;  /* 0x0000000707007c0c */ /* 0x008fe2000bf06270 */
[----:B--2---:R-:W-:-:S09]  /*0480*/  ULEA UR4, UR5, UR4, 0x18 ;  /* 0x0000000405047291 */ /* 0x004fd2000f8ec0ff */
[----:B------:R-:W2:Y:S02]  /*0490*/  LDS R3, [UR4] ;  /* 0x00000004ff037984 */ /* 0x000ea40008000800 */
[----:B------:R-:W3:Y:S01]  /*04a0*/  LDCU.64 UR4, c[0x0][0x388] ;  /* 0x00007100ff0477ac */ /* 0x000ee20008000a00 */
[----:B------:R-:W-:Y:S06]  /*04b0*/  BAR.SYNC.DEFER_BLOCKING 0x0 ;  /* 0x0000000000007b1d */ /* 0x000fec0000010000 */
[----:B---34-:R-:W-:Y:S05]  /*04c0*/  @P0 EXIT ;  /* 0x000000000000094d */ /* 0x018fea0003800000 */
.L_x_9:
[----:B0--3--:R-:W-:-:S06]  /*04d0*/  IMAD.WIDE R8, R7, 0x4, R4 ;  /* 0x0000000407087825 */ /* 0x009fcc00078e0204 */
[----:B------:R-:W1:Y:S01]  /*04e0*/  LDG.E R9, desc[UR8][R8.64] ;  /* 0x0000000808097981 */ /* 0x000e62000c1e1900 */
[----:B------:R-:W-:Y:S01]  /*04f0*/  IMAD.MOV.U32 R11, RZ, RZ, 0x3bbb989d ;  /* 0x3bbb989dff0b7424 */ /* 0x000fe200078e00ff */
[----:B--2---:R-:W0:Y:S01]  /*0500*/  MUFU.RCP R12, R3 ;  /* 0x00000003000c7308 */ /* 0x004e220000001000 */
[----:B------:R-:W-:Y:S01]  /*0510*/  IMAD.MOV.U32 R13, RZ, RZ, 0x437c0000 ;  /* 0x437c0000ff0d7424 */ /* 0x000fe200078e00ff */
[----:B------:R-:W-:Y:S01]  /*0520*/  BSSY.RECONVERGENT B0, `(.L_x_7) ;  /* 0x0000015000007945 */ /* 0x000fe20003800200 */
[----:B-1----:R-:W-:Y:S01]  /*0530*/  FADD R0, -R6, R9 ;  /* 0x0000000906007221 */ /* 0x002fe20000000100 */
[----:B0-----:R-:W-:-:S03]  /*0540*/  FFMA R9, -R3, R12, 1 ;  /* 0x3f80000003097423 */ /* 0x001fc6000000010c */
[----:B------:R-:W-:-:S04]  /*0550*/  FFMA.SAT R10, R0, R11, 0.5 ;  /* 0x3f000000000a7423 */ /* 0x000fc8000000200b */
[----:B------:R-:W-:Y:S01]  /*0560*/  FFMA.RM R10, R10, R13, 12582913 ;  /* 0x4b4000010a0a7423 */ /* 0x000fe2000000400d */
[----:B------:R-:W-:Y:S01]  /*0570*/  FFMA R13, R12, R9, R12 ;  /* 0x000000090c0d7223 */ /* 0x000fe2000000000c */
[----:B------:R-:W-:Y:S02]  /*0580*/  SHF.R.S32.HI R9, RZ, 0x1f, R7 ;  /* 0x0000001fff097819 */ /* 0x000fe40000011407 */
[----:B------:R-:W-:-:S04]  /*0590*/  FADD R11, R10, -12583039 ;  /* 0xcb40007f0a0b7421 */ /* 0x000fc80000000000 */
[----:B------:R-:W-:-:S04]  /*05a0*/  FFMA R11, R0, 1.4426950216293334961, -R11 ;  /* 0x3fb8aa3b000b7823 */ /* 0x000fc8000000080b */
[----:B------:R-:W-:Y:S01]  /*05b0*/  FFMA R11, R0, 1.925963033500011079e-08, R11 ;  /* 0x32a57060000b7823 */ /* 0x000fe2000000000b */
[----:B------:R-:W-:-:S05]  /*05c0*/  IMAD.SHL.U32 R0, R10, 0x800000, RZ ;  /* 0x008000000a007824 */ /* 0x000fca00078e00ff */
[----:B------:R-:W0:Y:S02]  /*05d0*/  MUFU.EX2 R11, R11 ;  /* 0x0000000b000b7308 */ /* 0x000e240000000800 */
[----:B0-----:R-:W-:-:S06]  /*05e0*/  FMUL R0, R0, R11 ;  /* 0x0000000b00007220 */ /* 0x001fcc0000400000 */
[----:B------:R-:W0:Y:S01]  /*05f0*/  FCHK P0, R0, R3 ;  /* 0x0000000300007302 */ /* 0x000e220000000000 */
[----:B------:R-:W-:-:S04]  /*0600*/  FFMA R8, R0, R13, RZ ;  /* 0x0000000d00087223 */ /* 0x000fc800000000ff */
[----:B------:R-:W-:-:S04]  /*0610*/  FFMA R10, -R3, R8, R0 ;  /* 0x00000008030a7223 */ /* 0x000fc80000000100 */
[----:B------:R-:W-:Y:S01]  /*0620*/  FFMA R13, R13, R10, R8 ;  /* 0x0000000a0d0d7223 */ /* 0x000fe20000000008 */
[----:B0-----:R-:W-:Y:S06]  /*0630*/  @!P0 BRA `(.L_x_8) ;  /* 0x00000000000c8947 */ /* 0x001fec0003800000 */
[----:B------:R-:W-:-:S07]  /*0640*/  MOV R8, 0x660 ;  /* 0x0000066000087802 */ /* 0x000fce0000000f00 */
[----:B------:R-:W-:Y:S05]  /*0650*/  CALL.REL.NOINC `($__internal_0_$__cuda_sm3x_div_rn_noftz_f32_slowpath) ;  /* 0x00000000002c7944 */ /* 0x000fea0003c00000 */
[----:B------:R-:W-:-:S07]  /*0660*/  IMAD.MOV.U32 R13, RZ, RZ, R0 ;  /* 0x000000ffff0d7224 */ /* 0x000fce00078e0000 */
.L_x_8:
[----:B------:R-:W-:Y:S05]  /*0670*/  BSYNC.RECONVERGENT B0 ;  /* 0x0000000000007941 */ /* 0x000fea0003800200 */
.L_x_7:
[----:B------:R-:W-:Y:S01]  /*0680*/  IADD3 R0, P0, PT, R2, R7, RZ ;  /* 0x0000000702007210 */ /* 0x000fe20007f1e0ff */
[----:B------:R-:W-:-:S03]  /*0690*/  VIADD R7, R7, UR6 ;  /* 0x0000000607077c36 */ /* 0x000fc60008000000 */
[----:B------:R-:W-:Y:S02]  /*06a0*/  LEA.HI.X.SX32 R9, R2, R9, 0x1, P0 ;  /* 0x0000000902097211 */ /* 0x000fe400000f0eff */
[----:B------:R-:W-:-:S04]  /*06b0*/  LEA R8, P0, R0, UR4, 0x2 ;  /* 0x0000000400087c11 */ /* 0x000fc8000f8010ff */
[----:B------:R-:W-:Y:S02]  /*06c0*/  LEA.HI.X R9, R0, UR5, R9, 0x2, P0 ;  /* 0x0000000500097c11 */ /* 0x000fe400080f1409 */
[----:B------:R-:W-:-:S03]  /*06d0*/  ISETP.GE.AND P0, PT, R7, UR10, PT ;  /* 0x0000000a07007c0c */ /* 0x000fc6000bf06270 */
[----:B------:R3:W-:Y:S10]  /*06e0*/  STG.E desc[UR8][R8.64], R13 ;  /* 0x0000000d08007986 */ /* 0x0007f4000c101908 */
[----:B------:R-:W-:Y:S05]  /*06f0*/  @!P0 BRA `(.L_x_9) ;  /* 0xfffffffc00748947 */ /* 0x000fea000383ffff */
[----:B------:R-:W-:Y:S05]  /*0700*/  EXIT ;  /* 0x000000000000794d */ /* 0x000fea0003800000 */
        .weak           $__internal_0_$__cuda_sm3x_div_rn_noftz_f32_slowpath
        .type           $__internal_0_$__cuda_sm3x_div_rn_noftz_f32_slowpath,@function
        .size           $__internal_0_$__cuda_sm3x_div_rn_noftz_f32_slowpath,(.L_x_22 - $__internal_0_$__cuda_sm3x_div_rn_noftz_f32_slowpath)
$__internal_0_$__cuda_sm3x_div_rn_noftz_f32_slowpath:
[--C-:B------:R-:W-:Y:S01]  /*0710*/  SHF.R.U32.HI R11, RZ, 0x17, R3.reuse ;  /* 0x00000017ff0b7819 */ /* 0x100fe20000011603 */
[----:B------:R-:W-:Y:S01]  /*0720*/  BSSY.RECONVERGENT B1, `(.L_x_10) ;  /* 0x0000064000017945 */ /* 0x000fe20003800200 */
[--C-:B------:R-:W-:Y:S01]  /*0730*/  SHF.R.U32.HI R10, RZ, 0x17, R0.reuse ;  /* 0x00000017ff0a7819 */ /* 0x100fe20000011600 */
[----:B------:R-:W-:Y:S01]  /*0740*/  IMAD.MOV.U32 R12, RZ, RZ, R0 ;  /* 0x000000ffff0c7224 */ /* 0x000fe200078e0000 */
[----:B------:R-:W-:Y:S01]  /*0750*/  LOP3.LUT R11, R11, 0xff, RZ, 0xc0, !PT ;  /* 0x000000ff0b0b7812 */ /* 0x000fe200078ec0ff */
[----:B------:R-:W-:Y:S01]  /*0760*/  IMAD.MOV.U32 R13, RZ, RZ, R3 ;  /* 0x000000ffff0d7224 */ /* 0x000fe200078e0003 */
[----:B------:R-:W-:-:S03]  /*0770*/  LOP3.LUT R16, R10, 0xff, RZ, 0xc0, !PT ;  /* 0x000000ff0a107812 */ /* 0x000fc600078ec0ff */
[----:B------:R-:W-:Y:S02]  /*0780*/  VIADD R14, R11, 0xffffffff ;  /* 0xffffffff0b0e7836 */ /* 0x000fe40000000000 */
[----:B------:R-:W-:-:S03]  /*0790*/  VIADD R15, R16, 0xffffffff ;  /* 0xffffffff100f7836 */ /* 0x000fc60000000000 */
[----:B------:R-:W-:-:S04]  /*07a0*/  ISETP.GT.U32.AND P0, PT, R14, 0xfd, PT ;  /* 0x000000fd0e00780c */ /* 0x000fc80003f04070 */
[----:B------:R-:W-:-:S13]  /*07b0*/  ISETP.GT.U32.OR P0, PT, R15, 0xfd, P0 ;  /* 0x000000fd0f00780c */ /* 0x000fda0000704470 */
[----:B------:R-:W-:Y:S01]  /*07c0*/  @!P0 IMAD.MOV.U32 R10, RZ, RZ, RZ ;  /* 0x000000ffff0a8224 */ /* 0x000fe200078e00ff */
[----:B------:R-:W-:Y:S06]  /*07d0*/  @!P0 BRA `(.L_x_11) ;  /* 0x00000000005c8947 */ /* 0x000fec0003800000 */
[----:B------:R-:W-:Y:S02]  /*07e0*/  FSETP.GTU.FTZ.AND P1, PT, |R3|, +INF , PT ;  /* 0x7f8000000300780b */ /* 0x000fe40003f3c200 */
[----:B------:R-:W-:-:S04]  /*07f0*/  FSETP.GTU.FTZ.AND P0, PT, |R0|, +INF , PT ;  /* 0x7f8000000000780b */ /* 0x000fc80003f1c200 */
[----:B------:R-:W-:-:S13]  /*0800*/  PLOP3.LUT P0, PT, P0, P1, PT, 0xf8, 0x8f ;  /* 0x00000000008f781c */ /* 0x000fda0000703f70 */
[----:B------:R-:W-:Y:S05]  /*0810*/  @P0 BRA `(.L_x_12) ;  /* 0x00000004004c0947 */ /* 0x000fea0003800000 */
[----:B------:R-:W-:-:S13]  /*0820*/  LOP3.LUT P0, RZ, R13, 0x7fffffff, R12, 0xc8, !PT ;  /* 0x7fffffff0dff7812 */ /* 0x000fda000780c80c */
[----:B------:R-:W-:Y:S05]  /*0830*/  @!P0 BRA `(.L_x_13) ;  /* 0x00000004003c8947 */ /* 0x000fea0003800000 */
[C---:B------:R-:W-:Y:S02]  /*0840*/  FSETP.NEU.FTZ.AND P2, PT, |R0|.reuse, +INF , PT ;  /* 0x7f8000000000780b */ /* 0x040fe40003f5d200 */
[----:B------:R-:W-:Y:S02]  /*0850*/  FSETP.NEU.FTZ.AND P1, PT, |R3|, +INF , PT ;  /* 0x7f8000000300780b */ /* 0x000fe40003f3d200 */
[----:B------:R-:W-:-:S11]  /*0860*/  FSETP.NEU.FTZ.AND P0, PT, |R0|, +INF , PT ;  /* 0x7f8000000000780b */ /* 0x000fd60003f1d200 */
[----:B------:R-:W-:Y:S05]  /*0870*/  @!P1 BRA !P2, `(.L_x_13) ;  /* 0x00000004002c9947 */ /* 0x000fea0005000000 */
[----:B------:R-:W-:-:S04]  /*0880*/  LOP3.LUT P2, RZ, R12, 0x7fffffff, RZ, 0xc0, !PT ;  /* 0x7fffffff0cff7812 */ /* 0x000fc8000784c0ff */
[----:B------:R-:W-:-:S13]  /*0890*/  PLOP3.LUT P1, PT, P1, P2, PT, 0x2f, 0xf2 ;  /* 0x0000000000f2781c */ /* 0x000fda0000f24577 */
[----:B------:R-:W-:Y:S05]  /*08a0*/  @P1 BRA `(.L_x_14) ;  /* 0x0000000400181947 */ /* 0x000fea0003800000 */
[----:B------:R-:W-:-:S04]  /*08b0*/  LOP3.LUT P1, RZ, R13, 0x7fffffff, RZ, 0xc0, !PT ;  /* 0x7fffffff0dff7812 */ /* 0x000fc8000782c0ff */
[----:B------:R-:W-:-:S13]  /*08c0*/  PLOP3.LUT P0, PT, P0, P1, PT, 0x2f, 0xf2 ;  /* 0x0000000000f2781c */ /* 0x000fda0000702577 */
[----:B------:R-:W-:Y:S05]  /*08d0*/  @P0 BRA `(.L_x_15) ;  /* 0x0000000400000947 */ /* 0x000fea0003800000 */
[----:B------:R-:W-:Y:S02]  /*08e0*/  ISETP.GE.AND P0, PT, R15, RZ, PT ;  /* 0x000000ff0f00720c */ /* 0x000fe40003f06270 */
[----:B------:R-:W-:-:S11]  /*08f0*/  ISETP.GE.AND P1, PT, R14, RZ, PT ;  /* 0x000000ff0e00720c */ /* 0x000fd60003f26270 */
[----:B------:R-:W-:Y:S02]  /*0900*/  @P0 IMAD.MOV.U32 R10, RZ, RZ, RZ ;  /* 0x000000ffff0a0224 */ /* 0x000fe400078e00ff */
[----:B------:R-:W-:Y:S01]  /*0910*/  @!P0 FFMA R12, R0, 1.84467440737095516160e+19, RZ ;  /* 0x5f800000000c8823 */ /* 0x000fe200000000ff */
[----:B------:R-:W-:Y:S02]  /*0920*/  @!P0 IMAD.MOV.U32 R10, RZ, RZ, -0x40 ;  /* 0xffffffc0ff0a8424 */ /* 0x000fe400078e00ff */
[----:B------:R-:W-:Y:S02]  /*0930*/  @!P1 FFMA R13, R3, 1.84467440737095516160e+19, RZ ;  /* 0x5f800000030d9823 */ /* 0x000fe400000000ff */
[----:B------:R-:W-:-:S07]  /*0940*/  @!P1 VIADD R10, R10, 0x40 ;  /* 0x000000400a0a9836 */ /* 0x000fce0000000000 */
.L_x_11:
[----:B------:R-:W-:Y:S01]  /*0950*/  LEA R0, R11, 0xc0800000, 0x17 ;  /* 0xc08000000b007811 */ /* 0x000fe200078eb8ff */
[----:B------:R-:W-:Y:S04]  /*0960*/  BSSY.RECONVERGENT B2, `(.L_x_16) ;  /* 0x0000036000027945 */ /* 0x000fe80003800200 */
[----:B------:R-:W-:Y:S02]  /*0970*/  IMAD.IADD R14, R13, 0x1, -R0 ;  /* 0x000000010d0e7824 */ /* 0x000fe400078e0a00 */
[----:B------:R-:W-:Y:S02]  /*0980*/  VIADD R13, R16, 0xffffff81 ;  /* 0xffffff81100d7836 */ /* 0x000fe40000000000 */
[----:B------:R-:W0:Y:S01]  /*0990*/  MUFU.RCP R15, R14 ;  /* 0x0000000e000f7308 */ /* 0x000e220000001000 */
[----:B------:R-:W-:Y:S01]  /*09a0*/  FADD.FTZ R17, -R14, -RZ ;  /* 0x800000ff0e117221 */ /* 0x000fe20000010100 */
[C---:B------:R-:W-:Y:S01]  /*09b0*/  IMAD R0, R13.reuse, -0x800000, R12 ;  /* 0xff8000000d007824 */ /* 0x040fe200078e020c */
[----:B------:R-:W-:-:S05]  /*09c0*/  IADD3 R13, PT, PT, R13, 0x7f, -R11 ;  /* 0x0000007f0d0d7810 */ /* 0x000fca0007ffe80b */
[----:B------:R-:W-:Y:S02]  /*09d0*/  IMAD.IADD R13, R13, 0x1, R10 ;  /* 0x000000010d0d7824 */ /* 0x000fe400078e020a */
[----:B0-----:R-:W-:-:S04]  /*09e0*/  FFMA R16, R15, R17, 1 ;  /* 0x3f8000000f107423 */ /* 0x001fc80000000011 */
[----:B------:R-:W-:-:S04]  /*09f0*/  FFMA R19, R15, R16, R15 ;  /* 0x000000100f137223 */ /* 0x000fc8000000000f */
[----:B------:R-:W-:-:S04]  /*0a00*/  FFMA R12, R0, R19, RZ ;  /* 0x00000013000c7223 */ /* 0x000fc800000000ff */
[----:B------:R-:W-:-:S04]  /*0a10*/  FFMA R15, R17, R12, R0 ;  /* 0x0000000c110f7223 */ /* 0x000fc80000000000 */
[----:B------:R-:W-:-:S04]  /*0a20*/  FFMA R16, R19, R15, R12 ;  /* 0x0000000f13107223 */ /* 0x000fc8000000000c */
[----:B------:R-:W-:-:S04]  /*0a30*/  FFMA R17, R17, R16, R0 ;  /* 0x0000001011117223 */ /* 0x000fc80000000000 */
[----:B------:R-:W-:-:S05]  /*0a40*/  FFMA R0, R19, R17, R16 ;  /* 0x0000001113007223 */ /* 0x000fca0000000010 */
[----:B------:R-:W-:-:S04]  /*0a50*/  SHF.R.U32.HI R11, RZ, 0x17, R0 ;  /* 0x00000017ff0b7819 */ /* 0x000fc80000011600 */
[----:B------:R-:W-:-:S05]  /*0a60*/  LOP3.LUT R11, R11, 0xff, RZ, 0xc0, !PT ;  /* 0x000000ff0b0b7812 */ /* 0x000fca00078ec0ff */
[----:B------:R-:W-:-:S04]  /*0a70*/  IMAD.IADD R14, R11, 0x1, R13 ;  /* 0x000000010b0e7824 */ /* 0x000fc800078e020d */
[----:B------:R-:W-:-:S05]  /*0a80*/  VIADD R10, R14, 0xffffffff ;  /* 0xffffffff0e0a7836 */ /* 0x000fca0000000000 */
[----:B------:R-:W-:-:S13]  /*0a90*/  ISETP.GE.U32.AND P0, PT, R10, 0xfe, PT ;  /* 0x000000fe0a00780c */ /* 0x000fda0003f06070 */
[----:B------:R-:W-:Y:S05]  /*0aa0*/  @!P0 BRA `(.L_x_17) ;  /* 0x0000000000808947 */ /* 0x000fea0003800000 */
[----:B------:R-:W-:-:S13]  /*0ab0*/  ISETP.GT.AND P0, PT, R14, 0xfe, PT ;  /* 0x000000fe0e00780c */ /* 0x000fda0003f04270 */
[----:B------:R-:W-:Y:S05]  /*0ac0*/  @P0 BRA `(.L_x_18) ;  /* 0x00000000006c0947 */ /* 0x000fea0003800000 */
[----:B------:R-:W-:-:S13]  /*0ad0*/  ISETP.GE.AND P0, PT, R14, 0x1, PT ;  /* 0x000000010e00780c */ /* 0x000fda0003f06270 */
[----:B------:R-:W-:Y:S05]  /*0ae0*/  @P0 BRA `(.L_x_19) ;  /* 0x0000000000740947 */ /* 0x000fea0003800000 */
[----:B------:R-:W-:Y:S02]  /*0af0*/  ISETP.GE.AND P0, PT, R14, -0x18, PT ;  /* 0xffffffe80e00780c */ /* 0x000fe40003f06270 */
[----:B------:R-:W-:-:S11]  /*0b00*/  LOP3.LUT R0, R0, 0x80000000, RZ, 0xc0, !PT ;  /* 0x8000000000007812 */ /* 0x000fd600078ec0ff */
[----:B------:R-:W-:Y:S05]  /*0b10*/  @!P0 BRA `(.L_x_19) ;  /* 0x0000000000688947 */ /* 0x000fea0003800000 */
[CCC-:B------:R-:W-:Y:S01]  /*0b20*/  FFMA.RZ R10, R19.reuse, R17.reuse, R16.reuse ;  /* 0x00000011130a7223 */ /* 0x1c0fe2000000c010 */
[C---:B------:R-:W-:Y:S02]  /*0b30*/  VIADD R13, R14.reuse, 0x20 ;  /* 0x000000200e0d7836 */ /* 0x040fe40000000000 */
[CCC-:B------:R-:W-:Y:S01]  /*0b40*/  FFMA.RM R11, R19.reuse, R17.reuse, R16.reuse ;  /* 0x00000011130b7223 */ /* 0x1c0fe20000004010 */
[----:B------:R-:W-:Y:S02]  /*0b50*/  ISETP.NE.AND P2, PT, R14, RZ, PT ;  /* 0x000000ff0e00720c */ /* 0x000fe40003f45270 */
[----:B------:R-:W-:Y:S01]  /*0b60*/  LOP3.LUT R12, R10, 0x7fffff, RZ, 0xc0, !PT ;  /* 0x007fffff0a0c7812 */ /* 0x000fe200078ec0ff */
[----:B------:R-:W-:Y:S01]  /*0b70*/  FFMA.RP R10, R19, R17, R16 ;  /* 0x00000011130a7223 */ /* 0x000fe20000008010 */
[----:B------:R-:W-:Y:S01]  /*0b80*/  ISETP.NE.AND P1, PT, R14, RZ, PT ;  /* 0x000000ff0e00720c */ /* 0x000fe20003f25270 */
[----:B------:R-:W-:Y:S01]  /*0b90*/  IMAD.MOV R14, RZ, RZ, -R14 ;  /* 0x000000ffff0e7224 */ /* 0x000fe200078e0a0e */
[----:B------:R-:W-:-:S02]  /*0ba0*/  LOP3.LUT R12, R12, 0x800000, RZ, 0xfc, !PT ;  /* 0x008000000c0c7812 */ /* 0x000fc400078efcff */
[----:B------:R-:W-:Y:S02]  /*0bb0*/  FSETP.NEU.FTZ.AND P0, PT, R10, R11, PT ;  /* 0x0000000b0a00720b */ /* 0x000fe40003f1d000 */
[----:B------:R-:W-:Y:S02]  /*0bc0*/  SHF.L.U32 R13, R12, R13, RZ ;  /* 0x0000000d0c0d7219 */ /* 0x000fe400000006ff */
[----:B------:R-:W-:Y:S02]  /*0bd0*/  SEL R11, R14, RZ, P2 ;  /* 0x000000ff0e0b7207 */ /* 0x000fe40001000000 */
[----:B------:R-:W-:Y:S02]  /*0be0*/  ISETP.NE.AND P1, PT, R13, RZ, P1 ;  /* 0x000000ff0d00720c */ /* 0x000fe40000f25270 */
[----:B------:R-:W-:Y:S02]  /*0bf0*/  SHF.R.U32.HI R11, RZ, R11, R12 ;  /* 0x0000000bff0b7219 */ /* 0x000fe4000001160c */
[----:B------:R-:W-:-:S02]  /*0c00*/  PLOP3.LUT P0, PT, P0, P1, PT, 0xf8, 0x8f ;  /* 0x00000000008f781c */ /* 0x000fc40000703f70 */
[----:B------:R-:W-:Y:S02]  /*0c10*/  SHF.R.U32.HI R13, RZ, 0x1, R11 ;  /* 0x00000001ff0d7819 */ /* 0x000fe4000001160b */
[----:B------:R-:W-:-:S04]  /*0c20*/  SEL R10, RZ, 0x1, !P0 ;  /* 0x00000001ff0a7807 */ /* 0x000fc80004000000 */
[----:B------:R-:W-:-:S04]  /*0c30*/  LOP3.LUT R10, R10, 0x1, R13, 0xf8, !PT ;  /* 0x000000010a0a7812 */ /* 0x000fc800078ef80d */
[----:B------:R-:W-:-:S05]  /*0c40*/  LOP3.LUT R10, R10, R11, RZ, 0xc0, !PT ;  /* 0x0000000b0a0a7212 */ /* 0x000fca00078ec0ff */
[----:B------:R-:W-:-:S05]  /*0c50*/  IMAD.IADD R13, R13, 0x1, R10 ;  /* 0x000000010d0d7824 */ /* 0x000fca00078e020a */
[----:B------:R-:W-:Y:S01]  /*0c60*/  LOP3.LUT R0, R13, R0, RZ, 0xfc, !PT ;  /* 0x000000000d007212 */ /* 0x000fe200078efcff */
[----:B------:R-:W-:Y:S06]  /*0c70*/  BRA `(.L_x_19) ;  /* 0x0000000000107947 */ /* 0x000fec0003800000 */
.L_x_18:
[----:B------:R-:W-:-:S04]  /*0c80*/  LOP3.LUT R0, R0, 0x80000000, RZ, 0xc0, !PT ;  /* 0x8000000000007812 */ /* 0x000fc800078ec0ff */
[----:B------:R-:W-:Y:S01]  /*0c90*/  LOP3.LUT R0, R0, 0x7f800000, RZ, 0xfc, !PT ;  /* 0x7f80000000007812 */ /* 0x000fe200078efcff */
[----:B------:R-:W-:Y:S06]  /*0ca0*/  BRA `(.L_x_19) ;  /* 0x0000000000047947 */ /* 0x000fec0003800000 */
.L_x_17:
[----:B------:R-:W-:-:S07]  /*0cb0*/  IMAD R0, R13, 0x800000, R0 ;  /* 0x008000000d007824 */ /* 0x000fce00078e0200 */
.L_x_19:
[----:B------:R-:W-:Y:S05]  /*0cc0*/  BSYNC.RECONVERGENT B2 ;  /* 0x0000000000027941 */ /* 0x000fea0003800200 */
.L_x_16:
[----:B------:R-:W-:Y:S05]  /*0cd0*/  BRA `(.L_x_20) ;  /* 0x0000000000207947 */ /* 0x000fea0003800000 */
.L_x_15:
[----:B------:R-:W-:-:S04]  /*0ce0*/  LOP3.LUT R0, R13, 0x80000000, R12, 0x48, !PT ;  /* 0x800000000d007812 */ /* 0x000fc800078e480c */
[----:B------:R-:W-:Y:S01]  /*0cf0*/  LOP3.LUT R0, R0, 0x7f800000, RZ, 0xfc, !PT ;  /* 0x7f80000000007812 */ /* 0x000fe200078efcff */
[----:B------:R-:W-:Y:S06]  /*0d00*/  BRA `(.L_x_20) ;  /* 0x0000000000147947 */ /* 0x000fec0003800000 */
.L_x_14:
[----:B------:R-:W-:Y:S01]  /*0d10*/  LOP3.LUT R0, R13, 0x80000000, R12, 0x48, !PT ;  /* 0x800000000d007812 */ /* 0x000fe200078e480c */
[----:B------:R-:W-:Y:S06]  /*0d20*/  BRA `(.L_x_20) ;  /* 0x00000000000c7947 */ /* 0x000fec0003800000 */
.L_x_13:
[----:B------:R-:W0:Y:S01]  /*0d30*/  MUFU.RSQ R0, -QNAN ;  /* 0xffc0000000007908 */ /* 0x000e220000001400 */
[----:B------:R-:W-:Y:S05]  /*0d40*/  BRA `(.L_x_20) ;  /* 0x0000000000047947 */ /* 0x000fea0003800000 */
.L_x_12:
[----:B------:R-:W-:-:S07]  /*0d50*/  FADD.FTZ R0, R0, R3 ;  /* 0x0000000300007221 */ /* 0x000fce0000010000 */
.L_x_20:
[----:B------:R-:W-:Y:S05]  /*0d60*/  BSYNC.RECONVERGENT B1 ;  /* 0x0000000000017941 */ /* 0x000fea0003800200 */
.L_x_10:
[----:B------:R-:W-:Y:S02]  /*0d70*/  IMAD.MOV.U32 R10, RZ, RZ, R8 ;  /* 0x000000ffff0a7224 */ /* 0x000fe400078e0008 */
[----:B------:R-:W-:-:S04]  /*0d80*/  IMAD.MOV.U32 R11, RZ, RZ, 0x0 ;  /* 0x00000000ff0b7424 */ /* 0x000fc800078e00ff */
[----:B0-----:R-:W-:Y:S05]  /*0d90*/  RET.REL.NODEC R10 `(_Z12smem_softmaxPfS_ii) ;  /* 0xfffffff00a987950 */ /* 0x001fea0003c3ffff */
.L_x_21:
[----:B------:R-:W-:-:S00]  /*0da0*/  BRA `(.L_x_21) ;  /* 0xfffffffc00fc7947 */ /* 0x000fc0000383ffff */
[----:B------:R-:W-:-:S00]  /*0db0*/  NOP ;  /* 0x0000000000007918 */ /* 0x000fc00000000000 */
        /* <DEDUP_REMOVED lines=12> */
.L_x_22:


//--------------------- .nv.shared._Z12smem_softmaxPfS_ii --------------------------
	.section	.nv.shared._Z12smem_softmaxPfS_ii,"aw",@nobits
	.sectionflags	@""
	.align	4
.nv.shared._Z12smem_softmaxPfS_ii:
	.zero		5120


//--------------------- .nv.shared.reserved.0     --------------------------
	.section	.nv.shared.reserved.0,"aw",@nobits
	.weak		__nv_reservedSMEM_offset_0_alias
	.size		__nv_reservedSMEM_offset_0_alias, 0, 64
	.other		__nv_reservedSMEM_offset_0_alias,@"STO_CUDA_RESERVED_SHARED STV_DEFAULT"
__nv_reservedSMEM_offset_0_alias:
	.zero		0
	.zero		64


//--------------------- .nv.constant0._Z12smem_softmaxPfS_ii --------------------------
	.section	.nv.constant0._Z12smem_softmaxPfS_ii,"a",@progbits
	.sectionflags	@""
	.align	4
.nv.constant0._Z12smem_softmaxPfS_ii:
	.zero		920


//--------------------- SYMBOLS --------------------------

	.type		.nv.reservedSmem.offset0,@object
	.size		.nv.reservedSmem.offset0,0x4
	.type		.nv.reservedSmem.cap,@object
	.size		.nv.reservedSmem.cap,0x4
